//
// Generated by NVIDIA NVVM Compiler
//
// Compiler Build ID: CL-36424714
// Cuda compilation tools, release 13.0, V13.0.88
// Based on NVVM 20.0.0
//

.version 9.0
.target sm_100
.address_size 64

	// .globl	_Z15HeatDiffusion2DPKiPiii

.visible .entry _Z15HeatDiffusion2DPKiPiii(
	.param .u64 .ptr .align 1 _Z15HeatDiffusion2DPKiPiii_param_0,
	.param .u64 .ptr .align 1 _Z15HeatDiffusion2DPKiPiii_param_1,
	.param .u32 _Z15HeatDiffusion2DPKiPiii_param_2,
	.param .u32 _Z15HeatDiffusion2DPKiPiii_param_3
)
{
	.reg .pred 	%p<8>;
	.reg .b32 	%r<22>;
	.reg .b64 	%rd<12>;

	ld.param.u64 	%rd1, [_Z15HeatDiffusion2DPKiPiii_param_0];
	ld.param.u64 	%rd2, [_Z15HeatDiffusion2DPKiPiii_param_1];
	ld.param.u32 	%r4, [_Z15HeatDiffusion2DPKiPiii_param_2];
	ld.param.u32 	%r6, [_Z15HeatDiffusion2DPKiPiii_param_3];
	mov.u32 	%r7, %ctaid.x;
	mov.u32 	%r8, %ntid.x;
	mov.u32 	%r9, %tid.x;
	mad.lo.s32 	%r10, %r7, %r8, %r9;
	mov.u32 	%r11, %ctaid.y;
	mov.u32 	%r12, %ntid.y;
	mov.u32 	%r13, %tid.y;
	mad.lo.s32 	%r14, %r11, %r12, %r13;
	setp.eq.s32 	%p1, %r14, 0;
	add.s32 	%r15, %r4, -1;
	setp.ge.s32 	%p2, %r14, %r15;
	or.pred  	%p3, %p1, %p2;
	setp.lt.s32 	%p4, %r10, 1;
	or.pred  	%p5, %p4, %p3;
	add.s32 	%r16, %r6, -1;
	setp.ge.s32 	%p6, %r10, %r16;
	or.pred  	%p7, %p5, %p6;
	@%p7 bra 	$L__BB0_2;
	cvta.to.global.u64 	%rd3, %rd1;
	cvta.to.global.u64 	%rd4, %rd2;
	add.s32 	%r17, %r14, -1;
	add.s32 	%r18, %r6, -2;
	mul.lo.s32 	%r19, %r18, %r17;
	mad.lo.s32 	%r20, %r6, %r14, %r10;
	mul.wide.s32 	%rd5, %r20, 4;
	add.s64 	%rd6, %rd3, %rd5;
	ld.global.u32 	%r21, [%rd6];
	cvt.s64.s32 	%rd7, %r19;
	cvt.u64.u32 	%rd8, %r10;
	add.s64 	%rd9, %rd8, %rd7;
	shl.b64 	%rd10, %rd9, 2;
	add.s64 	%rd11, %rd4, %rd10;
	st.global.u32 	[%rd11+-4], %r21;
$L__BB0_2:
	ret;

}


// ===== COMPILED SASS (sm_100) =====

	.target	sm_100

	.elftype	@"ET_EXEC"


//--------------------- .note.nv.tkinfo           --------------------------
	.section	.note.nv.tkinfo,"",@"SHT_NOTE"
	.sectionflags	@"SHF_NOTE_NV_TKINFO"
	.tkinfo
        /*0018*/ 	.word	0x00000002
        /*0030*/ 	.string	""
        /*0030*/ 	.string	"ptxas"
        /*0030*/ 	.string	"Cuda compilation tools, release 13.0, V13.0.88"
        /*0030*/ 	.string	"Build cuda_13.0.r13.0/compiler.36424714_0"
        /*0030*/ 	.string	"-arch sm_100 -m 64 "



//--------------------- .note.nv.cuinfo           --------------------------
	.section	.note.nv.cuinfo,"",@"SHT_NOTE"
	.sectionflags	@"SHF_NOTE_NV_CUINFO"
        /*0018*/ 	.short	0x0002
        /*001a*/ 	.short	0x0064
        /*001c*/ 	.short	0x0082
	.zero		2


//--------------------- .nv.info                  --------------------------
	.section	.nv.info,"",@"SHT_CUDA_INFO"
	.align	4


	//----- nvinfo : EIATTR_REGCOUNT
	.align		4
        /*0000*/ 	.byte	0x04, 0x2f
        /*0002*/ 	.short	(.L_1 - .L_0)
	.align		4
.L_0:
        /*0004*/ 	.word	index@(_Z15HeatDiffusion2DPKiPiii)
        /*0008*/ 	.word	0x0000000a


	//----- nvinfo : EIATTR_FRAME_SIZE
	.align		4
.L_1:
        /*000c*/ 	.byte	0x04, 0x11
        /*000e*/ 	.short	(.L_3 - .L_2)
	.align		4
.L_2:
        /*0010*/ 	.word	index@(_Z15HeatDiffusion2DPKiPiii)
        /*0014*/ 	.word	0x00000000


	//----- nvinfo : EIATTR_MIN_STACK_SIZE
	.align		4
.L_3:
        /*0018*/ 	.byte	0x04, 0x12
        /*001a*/ 	.short	(.L_5 - .L_4)
	.align		4
.L_4:
        /*001c*/ 	.word	index@(_Z15HeatDiffusion2DPKiPiii)
        /*0020*/ 	.word	0x00000000
.L_5:


//--------------------- .nv.compat                --------------------------
	.section	.nv.compat,"",@"SHT_CUDA_COMPAT_INFO"
	.align	4
        /*0000*/ 	.byte	0x02, 0x09, 0x00, 0x00, 0x02, 0x02, 0x01, 0x00, 0x02, 0x05, 0x05, 0x00, 0x03, 0x07, 0x01, 0x01
        /*0010*/ 	.byte	0x02, 0x03, 0x00, 0x00, 0x02, 0x06, 0x01, 0x00, 0x04, 0x0b, 0x08, 0x00, 0x09, 0x00, 0x00, 0x00
        /*0020*/ 	.byte	0x00, 0x00, 0x00, 0x00


//--------------------- .nv.info._Z15HeatDiffusion2DPKiPiii --------------------------
	.section	.nv.info._Z15HeatDiffusion2DPKiPiii,"",@"SHT_CUDA_INFO"
	.sectionflags	@""
	.align	4


	//----- nvinfo : EIATTR_CUDA_API_VERSION
	.align		4
        /*0000*/ 	.byte	0x04, 0x37
        /*0002*/ 	.short	(.L_7 - .L_6)
.L_6:
        /*0004*/ 	.word	0x00000082


	//----- nvinfo : EIATTR_KPARAM_INFO
	.align		4
.L_7:
        /*0008*/ 	.byte	0x04, 0x17
        /*000a*/ 	.short	(.L_9 - .L_8)
.L_8:
        /*000c*/ 	.word	0x00000000
        /*0010*/ 	.short	0x0003
        /*0012*/ 	.short	0x0014
        /*0014*/ 	.byte	0x00, 0xf0, 0x11, 0x00


	//----- nvinfo : EIATTR_KPARAM_INFO
	.align		4
.L_9:
        /*0018*/ 	.byte	0x04, 0x17
        /*001a*/ 	.short	(.L_11 - .L_10)
.L_10:
        /*001c*/ 	.word	0x00000000
        /*0020*/ 	.short	0x0002
        /*0022*/ 	.short	0x0010
        /*0024*/ 	.byte	0x00, 0xf0, 0x11, 0x00


	//----- nvinfo : EIATTR_KPARAM_INFO
	.align		4
.L_11:
        /*0028*/ 	.byte	0x04, 0x17
        /*002a*/ 	.short	(.L_13 - .L_12)
.L_12:
        /*002c*/ 	.word	0x00000000
        /*0030*/ 	.short	0x0001
        /*0032*/ 	.short	0x0008
        /*0034*/ 	.byte	0x00, 0xf5, 0x21, 0x00


	//----- nvinfo : EIATTR_KPARAM_INFO
	.align		4
.L_13:
        /*0038*/ 	.byte	0x04, 0x17
        /*003a*/ 	.short	(.L_15 - .L_14)
.L_14:
        /*003c*/ 	.word	0x00000000
        /*0040*/ 	.short	0x0000
        /*0042*/ 	.short	0x0000
        /*0044*/ 	.byte	0x00, 0xf5, 0x21, 0x00


	//----- nvinfo : EIATTR_SPARSE_MMA_MASK
	.align		4
.L_15:
        /*0048*/ 	.byte	0x03, 0x50
        /*004a*/ 	.short	0x0000


	//----- nvinfo : EIATTR_MAXREG_COUNT
	.align		4
        /*004c*/ 	.byte	0x03, 0x1b
        /*004e*/ 	.short	0x00ff


	//----- nvinfo : EIATTR_MERCURY_ISA_VERSION
	.align		4
        /*0050*/ 	.byte	0x03, 0x5f
        /*0052*/ 	.short	0x0101


	//----- nvinfo : EIATTR_VRC_CTA_INIT_COUNT
	.align		4
        /*0054*/ 	.byte	0x02, 0x4a
	.zero		1
	.zero		1


	//----- nvinfo : EIATTR_EXIT_INSTR_OFFSETS
	.align		4
        /*0058*/ 	.byte	0x04, 0x1c
        /*005a*/ 	.short	(.L_17 - .L_16)


	//   ....[0]....
.L_16:
        /*005c*/ 	.word	0x00000100


	//   ....[1]....
        /*0060*/ 	.word	0x000001f0


	//----- nvinfo : EIATTR_CBANK_PARAM_SIZE
	.align		4
.L_17:
        /*0064*/ 	.byte	0x03, 0x19
        /*0066*/ 	.short	0x0018


	//----- nvinfo : EIATTR_PARAM_CBANK
	.align		4
        /*0068*/ 	.byte	0x04, 0x0a
        /*006a*/ 	.short	(.L_19 - .L_18)
	.align		4
.L_18:
        /*006c*/ 	.word	index@(.nv.constant0._Z15HeatDiffusion2DPKiPiii)
        /*0070*/ 	.short	0x0380
        /*0072*/ 	.short	0x0018


	//----- nvinfo : EIATTR_SW_WAR
	.align		4
.L_19:
        /*0074*/ 	.byte	0x04, 0x36
        /*0076*/ 	.short	(.L_21 - .L_20)
.L_20:
        /*0078*/ 	.word	0x00000008
.L_21:


//--------------------- .nv.callgraph             --------------------------
	.section	.nv.callgraph,"",@"SHT_CUDA_CALLGRAPH"
	.align	4
	.sectionentsize	8
	.align		4
        /*0000*/ 	.word	0x00000000
	.align		4
        /*0004*/ 	.word	0xffffffff
	.align		4
        /*0008*/ 	.word	0x00000000
	.align		4
        /*000c*/ 	.word	0xfffffffe
	.align		4
        /*0010*/ 	.word	0x00000000
	.align		4
        /*0014*/ 	.word	0xfffffffd
	.align		4
        /*0018*/ 	.word	0x00000000
	.align		4
        /*001c*/ 	.word	0xfffffffc


//--------------------- .text._Z15HeatDiffusion2DPKiPiii --------------------------
	.section	.text._Z15HeatDiffusion2DPKiPiii,"ax",@progbits
	.align	128
        .global         _Z15HeatDiffusion2DPKiPiii
        .type           _Z15HeatDiffusion2DPKiPiii,@function
        .size           _Z15HeatDiffusion2DPKiPiii,(.L_x_1 - _Z15HeatDiffusion2DPKiPiii)
        .other          _Z15HeatDiffusion2DPKiPiii,@"STO_CUDA_ENTRY STV_DEFAULT"
_Z15HeatDiffusion2DPKiPiii:
.text._Z15HeatDiffusion2DPKiPiii:
[----:B------:R-:W-:Y:S01]  /*0000*/  LDC R1, c[0x0][0x37c] ;  /* 0x0000df00ff017b82 */ /* 0x000fe20000000800 */
[----:B------:R-:W0:Y:S07]  /*0010*/  S2R R2, SR_TID.Y ;  /* 0x0000000000027919 */ /* 0x000e2e0000002200 */
[----:B------:R-:W1:Y:S01]  /*0020*/  LDC R0, c[0x0][0x360] ;  /* 0x0000d800ff007b82 */ /* 0x000e620000000800 */
[----:B------:R-:W2:Y:S01]  /*0030*/  LDCU.64 UR4, c[0x0][0x390] ;  /* 0x00007200ff0477ac */ /* 0x000ea20008000a00 */
[----:B------:R-:W1:Y:S06]  /*0040*/  S2R R3, SR_TID.X ;  /* 0x0000000000037919 */ /* 0x000e6c0000002100 */
[----:B------:R-:W0:Y:S08]  /*0050*/  S2UR UR7, SR_CTAID.Y ;  /* 0x00000000000779c3 */ /* 0x000e300000002600 */
[----:B------:R-:W0:Y:S01]  /*0060*/  LDC R5, c[0x0][0x364] ;  /* 0x0000d900ff057b82 */ /* 0x000e220000000800 */
[----:B--2---:R-:W-:-:S07]  /*0070*/  UIADD3 UR4, UPT, UPT, UR4, -0x1, URZ ;  /* 0xffffffff04047890 */ /* 0x004fce000fffe0ff */
[----:B------:R-:W1:Y:S01]  /*0080*/  S2UR UR6, SR_CTAID.X ;  /* 0x00000000000679c3 */ /* 0x000e620000002500 */
[----:B0-----:R-:W-:-:S05]  /*0090*/  IMAD R5, R5, UR7, R2 ;  /* 0x0000000705057c24 */ /* 0x001fca000f8e0202 */
[C---:B------:R-:W-:Y:S01]  /*00a0*/  ISETP.GE.AND P0, PT, R5.reuse, UR4, PT ;  /* 0x0000000405007c0c */ /* 0x040fe2000bf06270 */
[----:B------:R-:W-:Y:S01]  /*00b0*/  UIADD3 UR4, UPT, UPT, UR5, -0x1, URZ ;  /* 0xffffffff05047890 */ /* 0x000fe2000fffe0ff */
[----:B-1----:R-:W-:Y:S02]  /*00c0*/  IMAD R0, R0, UR6, R3 ;  /* 0x0000000600007c24 */ /* 0x002fe4000f8e0203 */
[----:B------:R-:W-:-:S04]  /*00d0*/  ISETP.EQ.OR P0, PT, R5, RZ, P0 ;  /* 0x000000ff0500720c */ /* 0x000fc80000702670 */
[----:B------:R-:W-:-:S04]  /*00e0*/  ISETP.LT.OR P0, PT, R0, 0x1, P0 ;  /* 0x000000010000780c */ /* 0x000fc80000701670 */
[----:B------:R-:W-:-:S13]  /*00f0*/  ISETP.GE.OR P0, PT, R0, UR4, P0 ;  /* 0x0000000400007c0c */ /* 0x000fda0008706670 */
[----:B------:R-:W-:Y:S05]  /*0100*/  @P0 EXIT ;  /* 0x000000000000094d */ /* 0x000fea0003800000 */
[----:B------:R-:W0:Y:S01]  /*0110*/  LDC.64 R2, c[0x0][0x380] ;  /* 0x0000e000ff027b82 */ /* 0x000e220000000a00 */
[----:B------:R-:W1:Y:S01]  /*0120*/  LDCU.64 UR6, c[0x0][0x358] ;  /* 0x00006b00ff0677ac */ /* 0x000e620008000a00 */
[----:B------:R-:W-:Y:S01]  /*0130*/  IMAD R7, R5, UR5, R0 ;  /* 0x0000000505077c24 */ /* 0x000fe2000f8e0200 */
[----:B------:R-:W2:Y:S03]  /*0140*/  LDCU.64 UR8, c[0x0][0x388] ;  /* 0x00007100ff0877ac */ /* 0x000ea60008000a00 */
[----:B0-----:R-:W-:-:S06]  /*0150*/  IMAD.WIDE R2, R7, 0x4, R2 ;  /* 0x0000000407027825 */ /* 0x001fcc00078e0202 */
[----:B-1----:R-:W3:Y:S01]  /*0160*/  LDG.E R3, desc[UR6][R2.64] ;  /* 0x0000000602037981 */ /* 0x002ee2000c1e1900 */
[----:B------:R-:W-:Y:S01]  /*0170*/  UIADD3 UR4, UPT, UPT, UR5, -0x2, URZ ;  /* 0xfffffffe05047890 */ /* 0x000fe2000fffe0ff */
[----:B------:R-:W-:-:S05]  /*0180*/  VIADD R5, R5, 0xffffffff ;  /* 0xffffffff05057836 */ /* 0x000fca0000000000 */
[----:B------:R-:W-:-:S05]  /*0190*/  IMAD R5, R5, UR4, RZ ;  /* 0x0000000405057c24 */ /* 0x000fca000f8e02ff */
[----:B------:R-:W-:-:S04]  /*01a0*/  IADD3 R0, P0, PT, R0, R5, RZ ;  /* 0x0000000500007210 */ /* 0x000fc80007f1e0ff */
[----:B------:R-:W-:Y:S02]  /*01b0*/  LEA.HI.X.SX32 R5, R5, RZ, 0x1, P0 ;  /* 0x000000ff05057211 */ /* 0x000fe400000f0eff */
[----:B--2---:R-:W-:-:S04]  /*01c0*/  LEA R4, P0, R0, UR8, 0x2 ;  /* 0x0000000800047c11 */ /* 0x004fc8000f8010ff */
[----:B------:R-:W-:-:S05]  /*01d0*/  LEA.HI.X R5, R0, UR9, R5, 0x2, P0 ;  /* 0x0000000900057c11 */ /* 0x000fca00080f1405 */
[----:B---3--:R-:W-:Y:S01]  /*01e0*/  STG.E desc[UR6][R4.64+-0x4], R3 ;  /* 0xfffffc0304007986 */ /* 0x008fe2000c101906 */
[----:B------:R-:W-:Y:S05]  /*01f0*/  EXIT ;  /* 0x000000000000794d */ /* 0x000fea0003800000 */
.L_x_0:
[----:B------:R-:W-:-:S00]  /*0200*/  BRA `(.L_x_0) ;  /* 0xfffffffc00fc7947 */ /* 0x000fc0000383ffff */
[----:B------:R-:W-:-:S00]  /*0210*/  NOP ;  /* 0x0000000000007918 */ /* 0x000fc00000000000 */
        /* <DEDUP_REMOVED lines=14> */
.L_x_1:


//--------------------- .nv.shared.reserved.0     --------------------------
	.section	.nv.shared.reserved.0,"aw",@nobits
	.weak		__nv_reservedSMEM_offset_0_alias
	.size		__nv_reservedSMEM_offset_0_alias, 0, 64
	.other		__nv_reservedSMEM_offset_0_alias,@"STO_CUDA_RESERVED_SHARED STV_DEFAULT"
__nv_reservedSMEM_offset_0_alias:
	.zero		0
	.zero		64


//--------------------- .nv.constant0._Z15HeatDiffusion2DPKiPiii --------------------------
	.section	.nv.constant0._Z15HeatDiffusion2DPKiPiii,"a",@progbits
	.sectionflags	@""
	.align	4
.nv.constant0._Z15HeatDiffusion2DPKiPiii:
	.zero		920


//--------------------- SYMBOLS --------------------------

	.type		.nv.reservedSmem.offset0,@object
	.size		.nv.reservedSmem.offset0,0x4
